//
// Generated by NVIDIA NVVM Compiler
//
// Compiler Build ID: CL-36424714
// Cuda compilation tools, release 13.0, V13.0.88
// Based on NVVM 20.0.0
//

.version 9.0
.target sm_100
.address_size 64

	// .globl	_Z8dgem_gpuiPfS_S_

.visible .entry _Z8dgem_gpuiPfS_S_(
	.param .u32 _Z8dgem_gpuiPfS_S__param_0,
	.param .u64 .ptr .align 1 _Z8dgem_gpuiPfS_S__param_1,
	.param .u64 .ptr .align 1 _Z8dgem_gpuiPfS_S__param_2,
	.param .u64 .ptr .align 1 _Z8dgem_gpuiPfS_S__param_3
)
{
	.reg .b32 	%r<11>;
	.reg .b32 	%f<2>;
	.reg .b64 	%rd<8>;

	ld.param.u32 	%r1, [_Z8dgem_gpuiPfS_S__param_0];
	ld.param.u64 	%rd1, [_Z8dgem_gpuiPfS_S__param_2];
	ld.param.u64 	%rd2, [_Z8dgem_gpuiPfS_S__param_3];
	cvta.to.global.u64 	%rd3, %rd2;
	cvta.to.global.u64 	%rd4, %rd1;
	mov.u32 	%r2, %ctaid.x;
	mov.u32 	%r3, %ntid.x;
	mov.u32 	%r4, %tid.x;
	mad.lo.s32 	%r5, %r2, %r3, %r4;
	mov.u32 	%r6, %ctaid.y;
	mov.u32 	%r7, %ntid.y;
	mov.u32 	%r8, %tid.y;
	mad.lo.s32 	%r9, %r6, %r7, %r8;
	mad.lo.s32 	%r10, %r9, %r1, %r5;
	mul.wide.s32 	%rd5, %r10, 4;
	add.s64 	%rd6, %rd4, %rd5;
	ld.global.f32 	%f1, [%rd6];
	add.s64 	%rd7, %rd3, %rd5;
	st.global.f32 	[%rd7], %f1;
	ret;

}


// ===== COMPILED SASS (sm_100) =====

	.target	sm_100

	.elftype	@"ET_EXEC"


//--------------------- .note.nv.tkinfo           --------------------------
	.section	.note.nv.tkinfo,"",@"SHT_NOTE"
	.sectionflags	@"SHF_NOTE_NV_TKINFO"
	.tkinfo
        /*0018*/ 	.word	0x00000002
        /*0030*/ 	.string	""
        /*0030*/ 	.string	"ptxas"
        /*0030*/ 	.string	"Cuda compilation tools, release 13.0, V13.0.88"
        /*0030*/ 	.string	"Build cuda_13.0.r13.0/compiler.36424714_0"
        /*0030*/ 	.string	"-arch sm_100 -m 64 "



//--------------------- .note.nv.cuinfo           --------------------------
	.section	.note.nv.cuinfo,"",@"SHT_NOTE"
	.sectionflags	@"SHF_NOTE_NV_CUINFO"
        /*0018*/ 	.short	0x0002
        /*001a*/ 	.short	0x0064
        /*001c*/ 	.short	0x0082
	.zero		2


//--------------------- .nv.info                  --------------------------
	.section	.nv.info,"",@"SHT_CUDA_INFO"
	.align	4


	//----- nvinfo : EIATTR_REGCOUNT
	.align		4
        /*0000*/ 	.byte	0x04, 0x2f
        /*0002*/ 	.short	(.L_1 - .L_0)
	.align		4
.L_0:
        /*0004*/ 	.word	index@(_Z8dgem_gpuiPfS_S_)
        /*0008*/ 	.word	0x0000000a


	//----- nvinfo : EIATTR_FRAME_SIZE
	.align		4
.L_1:
        /*000c*/ 	.byte	0x04, 0x11
        /*000e*/ 	.short	(.L_3 - .L_2)
	.align		4
.L_2:
        /*0010*/ 	.word	index@(_Z8dgem_gpuiPfS_S_)
        /*0014*/ 	.word	0x00000000


	//----- nvinfo : EIATTR_MIN_STACK_SIZE
	.align		4
.L_3:
        /*0018*/ 	.byte	0x04, 0x12
        /*001a*/ 	.short	(.L_5 - .L_4)
	.align		4
.L_4:
        /*001c*/ 	.word	index@(_Z8dgem_gpuiPfS_S_)
        /*0020*/ 	.word	0x00000000
.L_5:


//--------------------- .nv.compat                --------------------------
	.section	.nv.compat,"",@"SHT_CUDA_COMPAT_INFO"
	.align	4
        /*0000*/ 	.byte	0x02, 0x09, 0x00, 0x00, 0x02, 0x02, 0x01, 0x00, 0x02, 0x05, 0x05, 0x00, 0x03, 0x07, 0x01, 0x01
        /*0010*/ 	.byte	0x02, 0x03, 0x00, 0x00, 0x02, 0x06, 0x01, 0x00, 0x04, 0x0b, 0x08, 0x00, 0x09, 0x00, 0x00, 0x00
        /*0020*/ 	.byte	0x00, 0x00, 0x00, 0x00


//--------------------- .nv.info._Z8dgem_gpuiPfS_S_ --------------------------
	.section	.nv.info._Z8dgem_gpuiPfS_S_,"",@"SHT_CUDA_INFO"
	.sectionflags	@""
	.align	4


	//----- nvinfo : EIATTR_CUDA_API_VERSION
	.align		4
        /*0000*/ 	.byte	0x04, 0x37
        /*0002*/ 	.short	(.L_7 - .L_6)
.L_6:
        /*0004*/ 	.word	0x00000082


	//----- nvinfo : EIATTR_KPARAM_INFO
	.align		4
.L_7:
        /*0008*/ 	.byte	0x04, 0x17
        /*000a*/ 	.short	(.L_9 - .L_8)
.L_8:
        /*000c*/ 	.word	0x00000000
        /*0010*/ 	.short	0x0003
        /*0012*/ 	.short	0x0018
        /*0014*/ 	.byte	0x00, 0xf5, 0x21, 0x00


	//----- nvinfo : EIATTR_KPARAM_INFO
	.align		4
.L_9:
        /*0018*/ 	.byte	0x04, 0x17
        /*001a*/ 	.short	(.L_11 - .L_10)
.L_10:
        /*001c*/ 	.word	0x00000000
        /*0020*/ 	.short	0x0002
        /*0022*/ 	.short	0x0010
        /*0024*/ 	.byte	0x00, 0xf5, 0x21, 0x00


	//----- nvinfo : EIATTR_KPARAM_INFO
	.align		4
.L_11:
        /*0028*/ 	.byte	0x04, 0x17
        /*002a*/ 	.short	(.L_13 - .L_12)
.L_12:
        /*002c*/ 	.word	0x00000000
        /*0030*/ 	.short	0x0001
        /*0032*/ 	.short	0x0008
        /*0034*/ 	.byte	0x00, 0xf5, 0x21, 0x00


	//----- nvinfo : EIATTR_KPARAM_INFO
	.align		4
.L_13:
        /*0038*/ 	.byte	0x04, 0x17
        /*003a*/ 	.short	(.L_15 - .L_14)
.L_14:
        /*003c*/ 	.word	0x00000000
        /*0040*/ 	.short	0x0000
        /*0042*/ 	.short	0x0000
        /*0044*/ 	.byte	0x00, 0xf0, 0x11, 0x00


	//----- nvinfo : EIATTR_SPARSE_MMA_MASK
	.align		4
.L_15:
        /*0048*/ 	.byte	0x03, 0x50
        /*004a*/ 	.short	0x0000


	//----- nvinfo : EIATTR_MAXREG_COUNT
	.align		4
        /*004c*/ 	.byte	0x03, 0x1b
        /*004e*/ 	.short	0x00ff


	//----- nvinfo : EIATTR_MERCURY_ISA_VERSION
	.align		4
        /*0050*/ 	.byte	0x03, 0x5f
        /*0052*/ 	.short	0x0101


	//----- nvinfo : EIATTR_VRC_CTA_INIT_COUNT
	.align		4
        /*0054*/ 	.byte	0x02, 0x4a
	.zero		1
	.zero		1


	//----- nvinfo : EIATTR_EXIT_INSTR_OFFSETS
	.align		4
        /*0058*/ 	.byte	0x04, 0x1c
        /*005a*/ 	.short	(.L_17 - .L_16)


	//   ....[0]....
.L_16:
        /*005c*/ 	.word	0x00000120


	//----- nvinfo : EIATTR_CBANK_PARAM_SIZE
	.align		4
.L_17:
        /*0060*/ 	.byte	0x03, 0x19
        /*0062*/ 	.short	0x0020


	//----- nvinfo : EIATTR_PARAM_CBANK
	.align		4
        /*0064*/ 	.byte	0x04, 0x0a
        /*0066*/ 	.short	(.L_19 - .L_18)
	.align		4
.L_18:
        /*0068*/ 	.word	index@(.nv.constant0._Z8dgem_gpuiPfS_S_)
        /*006c*/ 	.short	0x0380
        /*006e*/ 	.short	0x0020


	//----- nvinfo : EIATTR_SW_WAR
	.align		4
.L_19:
        /*0070*/ 	.byte	0x04, 0x36
        /*0072*/ 	.short	(.L_21 - .L_20)
.L_20:
        /*0074*/ 	.word	0x00000008
.L_21:


//--------------------- .nv.callgraph             --------------------------
	.section	.nv.callgraph,"",@"SHT_CUDA_CALLGRAPH"
	.align	4
	.sectionentsize	8
	.align		4
        /*0000*/ 	.word	0x00000000
	.align		4
        /*0004*/ 	.word	0xffffffff
	.align		4
        /*0008*/ 	.word	0x00000000
	.align		4
        /*000c*/ 	.word	0xfffffffe
	.align		4
        /*0010*/ 	.word	0x00000000
	.align		4
        /*0014*/ 	.word	0xfffffffd
	.align		4
        /*0018*/ 	.word	0x00000000
	.align		4
        /*001c*/ 	.word	0xfffffffc


//--------------------- .text._Z8dgem_gpuiPfS_S_  --------------------------
	.section	.text._Z8dgem_gpuiPfS_S_,"ax",@progbits
	.align	128
        .global         _Z8dgem_gpuiPfS_S_
        .type           _Z8dgem_gpuiPfS_S_,@function
        .size           _Z8dgem_gpuiPfS_S_,(.L_x_1 - _Z8dgem_gpuiPfS_S_)
        .other          _Z8dgem_gpuiPfS_S_,@"STO_CUDA_ENTRY STV_DEFAULT"
_Z8dgem_gpuiPfS_S_:
.text._Z8dgem_gpuiPfS_S_:
[----:B------:R-:W-:Y:S01]  /*0000*/  LDC R1, c[0x0][0x37c] ;  /* 0x0000df00ff017b82 */ /* 0x000fe20000000800 */
[----:B------:R-:W0:Y:S07]  /*0010*/  S2R R5, SR_TID.X ;  /* 0x0000000000057919 */ /* 0x000e2e0000002100 */
[----:B------:R-:W0:Y:S01]  /*0020*/  S2UR UR6, SR_CTAID.X ;  /* 0x00000000000679c3 */ /* 0x000e220000002500 */
[----:B------:R-:W1:Y:S01]  /*0030*/  LDCU UR8, c[0x0][0x380] ;  /* 0x00007000ff0877ac */ /* 0x000e620008000800 */
[----:B------:R-:W2:Y:S01]  /*0040*/  S2R R7, SR_TID.Y ;  /* 0x0000000000077919 */ /* 0x000ea20000002200 */
[----:B------:R-:W3:Y:S05]  /*0050*/  LDCU.64 UR4, c[0x0][0x358] ;  /* 0x00006b00ff0477ac */ /* 0x000eea0008000a00 */
[----:B------:R-:W0:Y:S08]  /*0060*/  LDC R0, c[0x0][0x360] ;  /* 0x0000d800ff007b82 */ /* 0x000e300000000800 */
[----:B------:R-:W2:Y:S08]  /*0070*/  S2UR UR7, SR_CTAID.Y ;  /* 0x00000000000779c3 */ /* 0x000eb00000002600 */
[----:B------:R-:W2:Y:S08]  /*0080*/  LDC R4, c[0x0][0x364] ;  /* 0x0000d900ff047b82 */ /* 0x000eb00000000800 */
[----:B------:R-:W4:Y:S01]  /*0090*/  LDC.64 R2, c[0x0][0x390] ;  /* 0x0000e400ff027b82 */ /* 0x000f220000000a00 */
[----:B0-----:R-:W-:-:S02]  /*00a0*/  IMAD R0, R0, UR6, R5 ;  /* 0x0000000600007c24 */ /* 0x001fc4000f8e0205 */
[----:B--2---:R-:W-:-:S04]  /*00b0*/  IMAD R5, R4, UR7, R7 ;  /* 0x0000000704057c24 */ /* 0x004fc8000f8e0207 */
[----:B-1----:R-:W-:Y:S02]  /*00c0*/  IMAD R7, R5, UR8, R0 ;  /* 0x0000000805077c24 */ /* 0x002fe4000f8e0200 */
[----:B------:R-:W0:Y:S02]  /*00d0*/  LDC.64 R4, c[0x0][0x398] ;  /* 0x0000e600ff047b82 */ /* 0x000e240000000a00 */
[----:B----4-:R-:W-:-:S06]  /*00e0*/  IMAD.WIDE R2, R7, 0x4, R2 ;  /* 0x0000000407027825 */ /* 0x010fcc00078e0202 */
[----:B---3--:R-:W2:Y:S01]  /*00f0*/  LDG.E R3, desc[UR4][R2.64] ;  /* 0x0000000402037981 */ /* 0x008ea2000c1e1900 */
[----:B0-----:R-:W-:-:S05]  /*0100*/  IMAD.WIDE R4, R7, 0x4, R4 ;  /* 0x0000000407047825 */ /* 0x001fca00078e0204 */
[----:B--2---:R-:W-:Y:S01]  /*0110*/  STG.E desc[UR4][R4.64], R3 ;  /* 0x0000000304007986 */ /* 0x004fe2000c101904 */
[----:B------:R-:W-:Y:S05]  /*0120*/  EXIT ;  /* 0x000000000000794d */ /* 0x000fea0003800000 */
.L_x_0:
[----:B------:R-:W-:-:S00]  /*0130*/  BRA `(.L_x_0) ;  /* 0xfffffffc00fc7947 */ /* 0x000fc0000383ffff */
[----:B------:R-:W-:-:S00]  /*0140*/  NOP ;  /* 0x0000000000007918 */ /* 0x000fc00000000000 */
        /* <DEDUP_REMOVED lines=11> */
.L_x_1:


//--------------------- .nv.shared.reserved.0     --------------------------
	.section	.nv.shared.reserved.0,"aw",@nobits
	.weak		__nv_reservedSMEM_offset_0_alias
	.size		__nv_reservedSMEM_offset_0_alias, 0, 64
	.other		__nv_reservedSMEM_offset_0_alias,@"STO_CUDA_RESERVED_SHARED STV_DEFAULT"
__nv_reservedSMEM_offset_0_alias:
	.zero		0
	.zero		64


//--------------------- .nv.constant0._Z8dgem_gpuiPfS_S_ --------------------------
	.section	.nv.constant0._Z8dgem_gpuiPfS_S_,"a",@progbits
	.sectionflags	@""
	.align	4
.nv.constant0._Z8dgem_gpuiPfS_S_:
	.zero		928


//--------------------- SYMBOLS --------------------------

	.type		.nv.reservedSmem.offset0,@object
	.size		.nv.reservedSmem.offset0,0x4
